//
// Generated by NVIDIA NVVM Compiler
//
// Compiler Build ID: CL-36424714
// Cuda compilation tools, release 13.0, V13.0.88
// Based on NVVM 20.0.0
//

.version 9.0
.target sm_100
.address_size 64

	// .globl	_Z20quantDownScaleKerneliiPKhPfi
// _ZZ20quantDownScaleKerneliiPKhPfiE3sum has been demoted

.visible .entry _Z20quantDownScaleKerneliiPKhPfi(
	.param .u32 _Z20quantDownScaleKerneliiPKhPfi_param_0,
	.param .u32 _Z20quantDownScaleKerneliiPKhPfi_param_1,
	.param .u64 .ptr .align 1 _Z20quantDownScaleKerneliiPKhPfi_param_2,
	.param .u64 .ptr .align 1 _Z20quantDownScaleKerneliiPKhPfi_param_3,
	.param .u32 _Z20quantDownScaleKerneliiPKhPfi_param_4
)
{
	.reg .pred 	%p<6>;
	.reg .b16 	%rs<2>;
	.reg .b32 	%r<20>;
	.reg .b32 	%f<5>;
	.reg .b64 	%rd<9>;
	// demoted variable
	.shared .align 4 .f32 _ZZ20quantDownScaleKerneliiPKhPfiE3sum;
	ld.param.u32 	%r6, [_Z20quantDownScaleKerneliiPKhPfi_param_0];
	ld.param.u32 	%r7, [_Z20quantDownScaleKerneliiPKhPfi_param_1];
	ld.param.u64 	%rd1, [_Z20quantDownScaleKerneliiPKhPfi_param_2];
	ld.param.u64 	%rd2, [_Z20quantDownScaleKerneliiPKhPfi_param_3];
	mov.u32 	%r1, %ctaid.x;
	mov.u32 	%r2, %ctaid.y;
	mov.u32 	%r8, %tid.x;
	mov.u32 	%r9, %tid.y;
	shl.b32 	%r10, %r1, 3;
	add.s32 	%r3, %r10, %r8;
	shl.b32 	%r11, %r2, 3;
	add.s32 	%r4, %r11, %r9;
	or.b32  	%r5, %r8, %r9;
	setp.ne.s32 	%p1, %r5, 0;
	@%p1 bra 	$L__BB0_2;
	mov.b32 	%r12, 0;
	st.shared.u32 	[_ZZ20quantDownScaleKerneliiPKhPfiE3sum], %r12;
$L__BB0_2:
	bar.sync 	0;
	setp.ge.s32 	%p2, %r3, %r6;
	setp.ge.s32 	%p3, %r4, %r7;
	or.pred  	%p4, %p2, %p3;
	@%p4 bra 	$L__BB0_4;
	mad.lo.s32 	%r14, %r4, %r6, %r3;
	cvt.u64.u32 	%rd3, %r14;
	cvta.to.global.u64 	%rd4, %rd1;
	add.s64 	%rd5, %rd4, %rd3;
	ld.global.u8 	%rs1, [%rd5];
	cvt.rn.f32.u16 	%f1, %rs1;
	atom.shared.add.f32 	%f2, [_ZZ20quantDownScaleKerneliiPKhPfiE3sum], %f1;
$L__BB0_4:
	setp.ne.s32 	%p5, %r5, 0;
	bar.sync 	0;
	@%p5 bra 	$L__BB0_6;
	ld.shared.f32 	%f3, [_ZZ20quantDownScaleKerneliiPKhPfiE3sum];
	div.rn.f32 	%f4, %f3, 0f44CC0000;
	shr.s32 	%r15, %r6, 31;
	shr.u32 	%r16, %r15, 29;
	add.s32 	%r17, %r6, %r16;
	shr.s32 	%r18, %r17, 3;
	mad.lo.s32 	%r19, %r18, %r2, %r1;
	cvta.to.global.u64 	%rd6, %rd2;
	mul.wide.s32 	%rd7, %r19, 4;
	add.s64 	%rd8, %rd6, %rd7;
	st.global.f32 	[%rd8], %f4;
$L__BB0_6:
	ret;

}


// ===== COMPILED SASS (sm_100) =====

	.target	sm_100

	.elftype	@"ET_EXEC"


//--------------------- .note.nv.tkinfo           --------------------------
	.section	.note.nv.tkinfo,"",@"SHT_NOTE"
	.sectionflags	@"SHF_NOTE_NV_TKINFO"
	.tkinfo
        /*0018*/ 	.word	0x00000002
        /*0030*/ 	.string	""
        /*0030*/ 	.string	"ptxas"
        /*0030*/ 	.string	"Cuda compilation tools, release 13.0, V13.0.88"
        /*0030*/ 	.string	"Build cuda_13.0.r13.0/compiler.36424714_0"
        /*0030*/ 	.string	"-arch sm_100 -m 64 "



//--------------------- .note.nv.cuinfo           --------------------------
	.section	.note.nv.cuinfo,"",@"SHT_NOTE"
	.sectionflags	@"SHF_NOTE_NV_CUINFO"
        /*0018*/ 	.short	0x0002
        /*001a*/ 	.short	0x0064
        /*001c*/ 	.short	0x0082
	.zero		2


//--------------------- .nv.info                  --------------------------
	.section	.nv.info,"",@"SHT_CUDA_INFO"
	.align	4


	//----- nvinfo : EIATTR_REGCOUNT
	.align		4
        /*0000*/ 	.byte	0x04, 0x2f
        /*0002*/ 	.short	(.L_1 - .L_0)
	.align		4
.L_0:
        /*0004*/ 	.word	index@(_Z20quantDownScaleKerneliiPKhPfi)
        /*0008*/ 	.word	0x0000000e


	//----- nvinfo : EIATTR_FRAME_SIZE
	.align		4
.L_1:
        /*000c*/ 	.byte	0x04, 0x11
        /*000e*/ 	.short	(.L_3 - .L_2)
	.align		4
.L_2:
        /*0010*/ 	.word	index@($__internal_0_$__cuda_sm3x_div_rn_noftz_f32_slowpath)
        /*0014*/ 	.word	0x00000000


	//----- nvinfo : EIATTR_FRAME_SIZE
	.align		4
.L_3:
        /*0018*/ 	.byte	0x04, 0x11
        /*001a*/ 	.short	(.L_5 - .L_4)
	.align		4
.L_4:
        /*001c*/ 	.word	index@(_Z20quantDownScaleKerneliiPKhPfi)
        /*0020*/ 	.word	0x00000000


	//----- nvinfo : EIATTR_MIN_STACK_SIZE
	.align		4
.L_5:
        /*0024*/ 	.byte	0x04, 0x12
        /*0026*/ 	.short	(.L_7 - .L_6)
	.align		4
.L_6:
        /*0028*/ 	.word	index@(_Z20quantDownScaleKerneliiPKhPfi)
        /*002c*/ 	.word	0x00000000
.L_7:


//--------------------- .nv.compat                --------------------------
	.section	.nv.compat,"",@"SHT_CUDA_COMPAT_INFO"
	.align	4
        /*0000*/ 	.byte	0x02, 0x09, 0x00, 0x00, 0x02, 0x02, 0x01, 0x00, 0x02, 0x05, 0x05, 0x00, 0x03, 0x07, 0x01, 0x01
        /*0010*/ 	.byte	0x02, 0x03, 0x00, 0x00, 0x02, 0x06, 0x01, 0x00, 0x04, 0x0b, 0x08, 0x00, 0x01, 0x00, 0x00, 0x00
        /*0020*/ 	.byte	0x00, 0x00, 0x00, 0x00


//--------------------- .nv.info._Z20quantDownScaleKerneliiPKhPfi --------------------------
	.section	.nv.info._Z20quantDownScaleKerneliiPKhPfi,"",@"SHT_CUDA_INFO"
	.sectionflags	@""
	.align	4


	//----- nvinfo : EIATTR_CUDA_API_VERSION
	.align		4
        /*0000*/ 	.byte	0x04, 0x37
        /*0002*/ 	.short	(.L_9 - .L_8)
.L_8:
        /*0004*/ 	.word	0x00000082


	//----- nvinfo : EIATTR_KPARAM_INFO
	.align		4
.L_9:
        /*0008*/ 	.byte	0x04, 0x17
        /*000a*/ 	.short	(.L_11 - .L_10)
.L_10:
        /*000c*/ 	.word	0x00000000
        /*0010*/ 	.short	0x0004
        /*0012*/ 	.short	0x0018
        /*0014*/ 	.byte	0x00, 0xf0, 0x11, 0x00


	//----- nvinfo : EIATTR_KPARAM_INFO
	.align		4
.L_11:
        /*0018*/ 	.byte	0x04, 0x17
        /*001a*/ 	.short	(.L_13 - .L_12)
.L_12:
        /*001c*/ 	.word	0x00000000
        /*0020*/ 	.short	0x0003
        /*0022*/ 	.short	0x0010
        /*0024*/ 	.byte	0x00, 0xf5, 0x21, 0x00


	//----- nvinfo : EIATTR_KPARAM_INFO
	.align		4
.L_13:
        /*0028*/ 	.byte	0x04, 0x17
        /*002a*/ 	.short	(.L_15 - .L_14)
.L_14:
        /*002c*/ 	.word	0x00000000
        /*0030*/ 	.short	0x0002
        /*0032*/ 	.short	0x0008
        /*0034*/ 	.byte	0x00, 0xf5, 0x21, 0x00


	//----- nvinfo : EIATTR_KPARAM_INFO
	.align		4
.L_15:
        /*0038*/ 	.byte	0x04, 0x17
        /*003a*/ 	.short	(.L_17 - .L_16)
.L_16:
        /*003c*/ 	.word	0x00000000
        /*0040*/ 	.short	0x0001
        /*0042*/ 	.short	0x0004
        /*0044*/ 	.byte	0x00, 0xf0, 0x11, 0x00


	//----- nvinfo : EIATTR_KPARAM_INFO
	.align		4
.L_17:
        /*0048*/ 	.byte	0x04, 0x17
        /*004a*/ 	.short	(.L_19 - .L_18)
.L_18:
        /*004c*/ 	.word	0x00000000
        /*0050*/ 	.short	0x0000
        /*0052*/ 	.short	0x0000
        /*0054*/ 	.byte	0x00, 0xf0, 0x11, 0x00


	//----- nvinfo : EIATTR_SPARSE_MMA_MASK
	.align		4
.L_19:
        /*0058*/ 	.byte	0x03, 0x50
        /*005a*/ 	.short	0x0000


	//----- nvinfo : EIATTR_MAXREG_COUNT
	.align		4
        /*005c*/ 	.byte	0x03, 0x1b
        /*005e*/ 	.short	0x00ff


	//----- nvinfo : EIATTR_NUM_BARRIERS
	.align		4
        /*0060*/ 	.byte	0x02, 0x4c
        /*0062*/ 	.byte	0x01
	.zero		1


	//----- nvinfo : EIATTR_MERCURY_ISA_VERSION
	.align		4
        /*0064*/ 	.byte	0x03, 0x5f
        /*0066*/ 	.short	0x0101


	//----- nvinfo : EIATTR_VRC_CTA_INIT_COUNT
	.align		4
        /*0068*/ 	.byte	0x02, 0x4a
	.zero		1
	.zero		1


	//----- nvinfo : EIATTR_EXIT_INSTR_OFFSETS
	.align		4
        /*006c*/ 	.byte	0x04, 0x1c
        /*006e*/ 	.short	(.L_21 - .L_20)


	//   ....[0]....
.L_20:
        /*0070*/ 	.word	0x00000230


	//   ....[1]....
        /*0074*/ 	.word	0x000003c0


	//----- nvinfo : EIATTR_CRS_STACK_SIZE
	.align		4
.L_21:
        /*0078*/ 	.byte	0x04, 0x1e
        /*007a*/ 	.short	(.L_23 - .L_22)
.L_22:
        /*007c*/ 	.word	0x00000000


	//----- nvinfo : EIATTR_CBANK_PARAM_SIZE
	.align		4
.L_23:
        /*0080*/ 	.byte	0x03, 0x19
        /*0082*/ 	.short	0x001c


	//----- nvinfo : EIATTR_PARAM_CBANK
	.align		4
        /*0084*/ 	.byte	0x04, 0x0a
        /*0086*/ 	.short	(.L_25 - .L_24)
	.align		4
.L_24:
        /*0088*/ 	.word	index@(.nv.constant0._Z20quantDownScaleKerneliiPKhPfi)
        /*008c*/ 	.short	0x0380
        /*008e*/ 	.short	0x001c


	//----- nvinfo : EIATTR_SW_WAR
	.align		4
.L_25:
        /*0090*/ 	.byte	0x04, 0x36
        /*0092*/ 	.short	(.L_27 - .L_26)
.L_26:
        /*0094*/ 	.word	0x00000008
.L_27:


//--------------------- .nv.callgraph             --------------------------
	.section	.nv.callgraph,"",@"SHT_CUDA_CALLGRAPH"
	.align	4
	.sectionentsize	8
	.align		4
        /*0000*/ 	.word	0x00000000
	.align		4
        /*0004*/ 	.word	0xffffffff
	.align		4
        /*0008*/ 	.word	0x00000000
	.align		4
        /*000c*/ 	.word	0xfffffffe
	.align		4
        /*0010*/ 	.word	0x00000000
	.align		4
        /*0014*/ 	.word	0xfffffffd
	.align		4
        /*0018*/ 	.word	0x00000000
	.align		4
        /*001c*/ 	.word	0xfffffffc


//--------------------- .text._Z20quantDownScaleKerneliiPKhPfi --------------------------
	.section	.text._Z20quantDownScaleKerneliiPKhPfi,"ax",@progbits
	.align	128
        .global         _Z20quantDownScaleKerneliiPKhPfi
        .type           _Z20quantDownScaleKerneliiPKhPfi,@function
        .size           _Z20quantDownScaleKerneliiPKhPfi,(.L_x_13 - _Z20quantDownScaleKerneliiPKhPfi)
        .other          _Z20quantDownScaleKerneliiPKhPfi,@"STO_CUDA_ENTRY STV_DEFAULT"
_Z20quantDownScaleKerneliiPKhPfi:
.text._Z20quantDownScaleKerneliiPKhPfi:
[----:B------:R-:W-:Y:S01]  /*0000*/  LDC R1, c[0x0][0x37c] ;  /* 0x0000df00ff017b82 */ /* 0x000fe20000000800 */
[----:B------:R-:W0:Y:S01]  /*0010*/  S2R R5, SR_TID.Y ;  /* 0x0000000000057919 */ /* 0x000e220000002200 */
[----:B------:R-:W1:Y:S01]  /*0020*/  LDCU.64 UR4, c[0x0][0x380] ;  /* 0x00007000ff0477ac */ /* 0x000e620008000a00 */
[----:B------:R-:W-:Y:S01]  /*0030*/  BSSY.RECONVERGENT B0, `(.L_x_0) ;  /* 0x000001e000007945 */ /* 0x000fe20003800200 */
[----:B------:R-:W0:Y:S01]  /*0040*/  S2R R0, SR_TID.X ;  /* 0x0000000000007919 */ /* 0x000e220000002100 */
[----:B------:R-:W2:Y:S01]  /*0050*/  LDCU.64 UR6, c[0x0][0x358] ;  /* 0x00006b00ff0677ac */ /* 0x000ea20008000a00 */
[----:B------:R-:W3:Y:S01]  /*0060*/  S2R R2, SR_CTAID.Y ;  /* 0x0000000000027919 */ /* 0x000ee20000002600 */
[----:B------:R-:W4:Y:S01]  /*0070*/  S2R R3, SR_CTAID.X ;  /* 0x0000000000037919 */ /* 0x000f220000002500 */
[--C-:B0-----:R-:W-:Y:S01]  /*0080*/  LOP3.LUT P2, R6, R0, RZ, R5.reuse, 0xfa, !PT ;  /* 0x000000ff00067212 */ /* 0x101fe2000784fa05 */
[----:B---3--:R-:W-:-:S03]  /*0090*/  IMAD R5, R2, 0x8, R5 ;  /* 0x0000000802057824 */ /* 0x008fc600078e0205 */
[----:B------:R-:W-:Y:S01]  /*00a0*/  ISETP.NE.AND P1, PT, R6, RZ, PT ;  /* 0x000000ff0600720c */ /* 0x000fe20003f25270 */
[----:B----4-:R-:W-:Y:S01]  /*00b0*/  IMAD R0, R3, 0x8, R0 ;  /* 0x0000000803007824 */ /* 0x010fe200078e0200 */
[----:B-1----:R-:W-:-:S07]  /*00c0*/  ISETP.GE.AND P0, PT, R5, UR5, PT ;  /* 0x0000000505007c0c */ /* 0x002fce000bf06270 */
[----:B------:R-:W0:Y:S01]  /*00d0*/  @!P2 S2R R7, SR_CgaCtaId ;  /* 0x000000000007a919 */ /* 0x000e220000008800 */
[----:B------:R-:W-:Y:S02]  /*00e0*/  ISETP.GE.OR P0, PT, R0, UR4, P0 ;  /* 0x0000000400007c0c */ /* 0x000fe40008706670 */
[----:B------:R-:W-:-:S04]  /*00f0*/  @!P2 MOV R4, 0x400 ;  /* 0x000004000004a802 */ /* 0x000fc80000000f00 */
[----:B0-----:R-:W-:-:S05]  /*0100*/  @!P2 LEA R4, R7, R4, 0x18 ;  /* 0x000000040704a211 */ /* 0x001fca00078ec0ff */
[----:B------:R0:W-:Y:S01]  /*0110*/  @!P2 STS [R4], RZ ;  /* 0x000000ff0400a388 */ /* 0x0001e20000000800 */
[----:B------:R-:W-:Y:S06]  /*0120*/  BAR.SYNC.DEFER_BLOCKING 0x0 ;  /* 0x0000000000007b1d */ /* 0x000fec0000010000 */
[----:B--2---:R-:W-:Y:S05]  /*0130*/  @P0 BRA `(.L_x_1) ;  /* 0x0000000000340947 */ /* 0x004fea0003800000 */
[----:B------:R-:W0:Y:S01]  /*0140*/  LDCU.64 UR8, c[0x0][0x388] ;  /* 0x00007100ff0877ac */ /* 0x000e220008000a00 */
[----:B------:R-:W-:-:S05]  /*0150*/  IMAD R5, R5, UR4, R0 ;  /* 0x0000000405057c24 */ /* 0x000fca000f8e0200 */
[----:B0-----:R-:W-:-:S05]  /*0160*/  IADD3 R4, P0, PT, R5, UR8, RZ ;  /* 0x0000000805047c10 */ /* 0x001fca000ff1e0ff */
[----:B------:R-:W-:-:S05]  /*0170*/  IMAD.X R5, RZ, RZ, UR9, P0 ;  /* 0x00000009ff057e24 */ /* 0x000fca00080e06ff */
[----:B------:R-:W2:Y:S01]  /*0180*/  LDG.E.U8 R4, desc[UR6][R4.64] ;  /* 0x0000000604047981 */ /* 0x000ea2000c1e1100 */
[----:B------:R-:W-:Y:S01]  /*0190*/  MOV R0, 0x400 ;  /* 0x0000040000007802 */ /* 0x000fe20000000f00 */
[----:B------:R-:W0:Y:S03]  /*01a0*/  S2R R7, SR_CgaCtaId ;  /* 0x0000000000077919 */ /* 0x000e260000008800 */
[----:B0-----:R-:W-:Y:S02]  /*01b0*/  LEA R0, R7, R0, 0x18 ;  /* 0x0000000007007211 */ /* 0x001fe400078ec0ff */
[----:B--2---:R-:W-:-:S07]  /*01c0*/  I2FP.F32.U32 R7, R4 ;  /* 0x0000000400077245 */ /* 0x004fce0000201000 */
.L_x_2:
[----:B------:R-:W0:Y:S02]  /*01d0*/  LDS R4, [R0] ;  /* 0x0000000000047984 */ /* 0x000e240000000800 */
[----:B0-----:R-:W-:-:S05]  /*01e0*/  FADD R5, R7, R4 ;  /* 0x0000000407057221 */ /* 0x001fca0000000000 */
[----:B------:R-:W0:Y:S02]  /*01f0*/  ATOMS.CAST.SPIN P0, [R0], R4, R5 ;  /* 0x000000040000758d */ /* 0x000e240001800005 */
[----:B0-----:R-:W-:Y:S05]  /*0200*/  @!P0 BRA `(.L_x_2) ;  /* 0xfffffffc00f08947 */ /* 0x001fea000383ffff */
.L_x_1:
[----:B------:R-:W-:Y:S05]  /*0210*/  BSYNC.RECONVERGENT B0 ;  /* 0x0000000000007941 */ /* 0x000fea0003800200 */
.L_x_0:
[----:B------:R-:W-:Y:S06]  /*0220*/  BAR.SYNC.DEFER_BLOCKING 0x0 ;  /* 0x0000000000007b1d */ /* 0x000fec0000010000 */
[----:B------:R-:W-:Y:S05]  /*0230*/  @P1 EXIT ;  /* 0x000000000000194d */ /* 0x000fea0003800000 */
[----:B------:R-:W1:Y:S01]  /*0240*/  S2UR UR5, SR_CgaCtaId ;  /* 0x00000000000579c3 */ /* 0x000e620000008800 */
[----:B------:R-:W-:Y:S01]  /*0250*/  UMOV UR4, 0x400 ;  /* 0x0000040000047882 */ /* 0x000fe20000000000 */
[----:B------:R-:W-:Y:S02]  /*0260*/  IMAD.MOV.U32 R5, RZ, RZ, 0x3a20a0a1 ;  /* 0x3a20a0a1ff057424 */ /* 0x000fe400078e00ff */
[----:B0-----:R-:W-:-:S04]  /*0270*/  IMAD.MOV.U32 R4, RZ, RZ, 0x44cc0000 ;  /* 0x44cc0000ff047424 */ /* 0x001fc800078e00ff */
[----:B------:R-:W-:-:S04]  /*0280*/  FFMA R4, R5, -R4, 1 ;  /* 0x3f80000005047423 */ /* 0x000fc80000000804 */
[----:B------:R-:W-:Y:S01]  /*0290*/  FFMA R5, R4, R5, 0.00061274511972442269325 ;  /* 0x3a20a0a104057423 */ /* 0x000fe20000000005 */
[----:B-1----:R-:W-:-:S09]  /*02a0*/  ULEA UR4, UR5, UR4, 0x18 ;  /* 0x0000000405047291 */ /* 0x002fd2000f8ec0ff */
[----:B------:R-:W0:Y:S02]  /*02b0*/  LDS R0, [UR4] ;  /* 0x00000004ff007984 */ /* 0x000e240008000800 */
[----:B0-----:R-:W0:Y:S01]  /*02c0*/  FCHK P0, R0, 1632 ;  /* 0x44cc000000007902 */ /* 0x001e220000000000 */
[----:B------:R-:W-:-:S04]  /*02d0*/  FFMA R4, R0, R5, RZ ;  /* 0x0000000500047223 */ /* 0x000fc800000000ff */
[----:B------:R-:W-:-:S04]  /*02e0*/  FFMA R6, R4, -1632, R0 ;  /* 0xc4cc000004067823 */ /* 0x000fc80000000000 */
[----:B------:R-:W-:Y:S01]  /*02f0*/  FFMA R7, R5, R6, R4 ;  /* 0x0000000605077223 */ /* 0x000fe20000000004 */
[----:B0-----:R-:W-:Y:S06]  /*0300*/  @!P0 BRA `(.L_x_3) ;  /* 0x00000000000c8947 */ /* 0x001fec0003800000 */
[----:B------:R-:W-:-:S07]  /*0310*/  MOV R4, 0x330 ;  /* 0x0000033000047802 */ /* 0x000fce0000000f00 */
[----:B------:R-:W-:Y:S05]  /*0320*/  CALL.REL.NOINC `($__internal_0_$__cuda_sm3x_div_rn_noftz_f32_slowpath) ;  /* 0x0000000000287944 */ /* 0x000fea0003c00000 */
[----:B------:R-:W-:-:S07]  /*0330*/  IMAD.MOV.U32 R7, RZ, RZ, R6 ;  /* 0x000000ffff077224 */ /* 0x000fce00078e0006 */
.L_x_3:
[----:B------:R-:W0:Y:S01]  /*0340*/  LDCU UR5, c[0x0][0x380] ;  /* 0x00007000ff0577ac */ /* 0x000e220008000800 */
[----:B------:R-:W1:Y:S01]  /*0350*/  LDC.64 R4, c[0x0][0x390] ;  /* 0x0000e400ff047b82 */ /* 0x000e620000000a00 */
[----:B0-----:R-:W-:-:S04]  /*0360*/  USHF.R.S32.HI UR4, URZ, 0x1f, UR5 ;  /* 0x0000001fff047899 */ /* 0x001fc80008011405 */
[----:B------:R-:W-:-:S04]  /*0370*/  ULEA.HI UR4, UR4, UR5, URZ, 0x3 ;  /* 0x0000000504047291 */ /* 0x000fc8000f8f18ff */
[----:B------:R-:W-:-:S06]  /*0380*/  USHF.R.S32.HI UR4, URZ, 0x3, UR4 ;  /* 0x00000003ff047899 */ /* 0x000fcc0008011404 */
[----:B------:R-:W-:-:S04]  /*0390*/  IMAD R3, R2, UR4, R3 ;  /* 0x0000000402037c24 */ /* 0x000fc8000f8e0203 */
[----:B-1----:R-:W-:-:S05]  /*03a0*/  IMAD.WIDE R2, R3, 0x4, R4 ;  /* 0x0000000403027825 */ /* 0x002fca00078e0204 */
[----:B------:R-:W-:Y:S01]  /*03b0*/  STG.E desc[UR6][R2.64], R7 ;  /* 0x0000000702007986 */ /* 0x000fe2000c101906 */
[----:B------:R-:W-:Y:S05]  /*03c0*/  EXIT ;  /* 0x000000000000794d */ /* 0x000fea0003800000 */
        .weak           $__internal_0_$__cuda_sm3x_div_rn_noftz_f32_slowpath
        .type           $__internal_0_$__cuda_sm3x_div_rn_noftz_f32_slowpath,@function
        .size           $__internal_0_$__cuda_sm3x_div_rn_noftz_f32_slowpath,(.L_x_13 - $__internal_0_$__cuda_sm3x_div_rn_noftz_f32_slowpath)
$__internal_0_$__cuda_sm3x_div_rn_noftz_f32_slowpath:
[--C-:B------:R-:W-:Y:S01]  /*03d0*/  SHF.R.U32.HI R5, RZ, 0x17, R0.reuse ;  /* 0x00000017ff057819 */ /* 0x100fe20000011600 */
[----:B------:R-:W-:-:S03]  /*03e0*/  IMAD.MOV.U32 R6, RZ, RZ, R0 ;  /* 0x000000ffff067224 */ /* 0x000fc600078e0000 */
[----:B------:R-:W-:-:S05]  /*03f0*/  LOP3.LUT R5, R5, 0xff, RZ, 0xc0, !PT ;  /* 0x000000ff05057812 */ /* 0x000fca00078ec0ff */
[----:B------:R-:W-:-:S05]  /*0400*/  VIADD R8, R5, 0xffffffff ;  /* 0xffffffff05087836 */ /* 0x000fca0000000000 */
[----:B------:R-:W-:-:S13]  /*0410*/  ISETP.GT.U32.OR P0, PT, R8, 0xfd, !PT ;  /* 0x000000fd0800780c */ /* 0x000fda0007f04470 */
[----:B------:R-:W-:Y:S01]  /*0420*/  @!P0 IMAD.MOV.U32 R7, RZ, RZ, RZ ;  /* 0x000000ffff078224 */ /* 0x000fe200078e00ff */
[----:B------:R-:W-:Y:S06]  /*0430*/  @!P0 BRA `(.L_x_4) ;  /* 0x00000000003c8947 */ /* 0x000fec0003800000 */
[----:B------:R-:W-:-:S13]  /*0440*/  FSETP.GTU.FTZ.AND P0, PT, |R0|, +INF , PT ;  /* 0x7f8000000000780b */ /* 0x000fda0003f1c200 */
[----:B------:R-:W-:Y:S05]  /*0450*/  @P0 BRA `(.L_x_5) ;  /* 0x0000000400280947 */ /* 0x000fea0003800000 */
[----:B------:R-:W-:-:S05]  /*0460*/  IMAD.MOV.U32 R7, RZ, RZ, 0x44cc0000 ;  /* 0x44cc0000ff077424 */ /* 0x000fca00078e00ff */
[----:B------:R-:W-:-:S13]  /*0470*/  LOP3.LUT P0, RZ, R7, 0x7fffffff, R6, 0xc8, !PT ;  /* 0x7fffffff07ff7812 */ /* 0x000fda000780c806 */
[----:B------:R-:W-:Y:S05]  /*0480*/  @!P0 BRA `(.L_x_6) ;  /* 0x0000000400148947 */ /* 0x000fea0003800000 */
[----:B------:R-:W-:-:S13]  /*0490*/  LOP3.LUT P0, RZ, R6, 0x7fffffff, RZ, 0xc0, !PT ;  /* 0x7fffffff06ff7812 */ /* 0x000fda000780c0ff */
[----:B------:R-:W-:Y:S05]  /*04a0*/  @!P0 BRA `(.L_x_7) ;  /* 0x0000000400048947 */ /* 0x000fea0003800000 */
[----:B------:R-:W-:Y:S02]  /*04b0*/  FSETP.NEU.FTZ.AND P0, PT, |R0|, +INF , PT ;  /* 0x7f8000000000780b */ /* 0x000fe40003f1d200 */
[----:B------:R-:W-:-:S04]  /*04c0*/  LOP3.LUT P1, RZ, R7, 0x7fffffff, RZ, 0xc0, !PT ;  /* 0x7fffffff07ff7812 */ /* 0x000fc8000782c0ff */
[----:B------:R-:W-:-:S13]  /*04d0*/  PLOP3.LUT P0, PT, P0, P1, PT, 0x2f, 0xf2 ;  /* 0x0000000000f2781c */ /* 0x000fda0000702577 */
[----:B------:R-:W-:Y:S05]  /*04e0*/  @P0 BRA `(.L_x_8) ;  /* 0x0000000000e80947 */ /* 0x000fea0003800000 */
[----:B------:R-:W-:-:S13]  /*04f0*/  ISETP.GE.AND P0, PT, R8, RZ, PT ;  /* 0x000000ff0800720c */ /* 0x000fda0003f06270 */
[----:B------:R-:W-:Y:S02]  /*0500*/  @P0 IMAD.MOV.U32 R7, RZ, RZ, RZ ;  /* 0x000000ffff070224 */ /* 0x000fe400078e00ff */
[----:B------:R-:W-:Y:S01]  /*0510*/  @!P0 FFMA R6, R0, 1.84467440737095516160e+19, RZ ;  /* 0x5f80000000068823 */ /* 0x000fe200000000ff */
[----:B------:R-:W-:-:S07]  /*0520*/  @!P0 IMAD.MOV.U32 R7, RZ, RZ, -0x40 ;  /* 0xffffffc0ff078424 */ /* 0x000fce00078e00ff */
.L_x_4:
[----:B------:R-:W-:Y:S01]  /*0530*/  UMOV UR4, 0x44cc0000 ;  /* 0x44cc000000047882 */ /* 0x000fe20000000000 */
[----:B------:R-:W-:Y:S01]  /*0540*/  VIADD R5, R5, 0xffffff81 ;  /* 0xffffff8105057836 */ /* 0x000fe20000000000 */
[----:B------:R-:W-:-:S03]  /*0550*/  UIADD3 UR4, UPT, UPT, UR4, -0x5000000, URZ ;  /* 0xfb00000004047890 */ /* 0x000fc6000fffe0ff */
[----:B------:R-:W-:Y:S01]  /*0560*/  IMAD R0, R5, -0x800000, R6 ;  /* 0xff80000005007824 */ /* 0x000fe200078e0206 */
[----:B------:R-:W-:Y:S02]  /*0570*/  IADD3 R7, PT, PT, R7, -0xa, R5 ;  /* 0xfffffff607077810 */ /* 0x000fe40007ffe005 */
[----:B------:R-:W-:-:S03]  /*0580*/  FADD.FTZ R9, -RZ, -UR4 ;  /* 0x80000004ff097e21 */ /* 0x000fc60008010100 */
[----:B------:R-:W0:Y:S02]  /*0590*/  MUFU.RCP R8, UR4 ;  /* 0x0000000400087d08 */ /* 0x000e240008001000 */
[----:B0-----:R-:W-:-:S04]  /*05a0*/  FFMA R11, R8, R9, 1 ;  /* 0x3f800000080b7423 */ /* 0x001fc80000000009 */
[----:B------:R-:W-:-:S04]  /*05b0*/  FFMA R11, R8, R11, R8 ;  /* 0x0000000b080b7223 */ /* 0x000fc80000000008 */
[----:B------:R-:W-:-:S04]  /*05c0*/  FFMA R6, R0, R11, RZ ;  /* 0x0000000b00067223 */ /* 0x000fc800000000ff */
[----:B------:R-:W-:-:S04]  /*05d0*/  FFMA R8, R9, R6, R0 ;  /* 0x0000000609087223 */ /* 0x000fc80000000000 */
[----:B------:R-:W-:-:S04]  /*05e0*/  FFMA R8, R11, R8, R6 ;  /* 0x000000080b087223 */ /* 0x000fc80000000006 */
[----:B------:R-:W-:-:S04]  /*05f0*/  FFMA R9, R9, R8, R0 ;  /* 0x0000000809097223 */ /* 0x000fc80000000000 */
[----:B------:R-:W-:-:S05]  /*0600*/  FFMA R6, R11, R9, R8 ;  /* 0x000000090b067223 */ /* 0x000fca0000000008 */
[----:B------:R-:W-:-:S04]  /*0610*/  SHF.R.U32.HI R0, RZ, 0x17, R6 ;  /* 0x00000017ff007819 */ /* 0x000fc80000011606 */
[----:B------:R-:W-:-:S05]  /*0620*/  LOP3.LUT R0, R0, 0xff, RZ, 0xc0, !PT ;  /* 0x000000ff00007812 */ /* 0x000fca00078ec0ff */
[----:B------:R-:W-:-:S04]  /*0630*/  IMAD.IADD R10, R0, 0x1, R7 ;  /* 0x00000001000a7824 */ /* 0x000fc800078e0207 */
[----:B------:R-:W-:-:S05]  /*0640*/  VIADD R0, R10, 0xffffffff ;  /* 0xffffffff0a007836 */ /* 0x000fca0000000000 */
[----:B------:R-:W-:-:S13]  /*0650*/  ISETP.GE.U32.AND P0, PT, R0, 0xfe, PT ;  /* 0x000000fe0000780c */ /* 0x000fda0003f06070 */
[----:B------:R-:W-:Y:S05]  /*0660*/  @!P0 BRA `(.L_x_9) ;  /* 0x0000000000808947 */ /* 0x000fea0003800000 */
[----:B------:R-:W-:-:S13]  /*0670*/  ISETP.GT.AND P0, PT, R10, 0xfe, PT ;  /* 0x000000fe0a00780c */ /* 0x000fda0003f04270 */
[----:B------:R-:W-:Y:S05]  /*0680*/  @P0 BRA `(.L_x_10) ;  /* 0x00000000006c0947 */ /* 0x000fea0003800000 */
[----:B------:R-:W-:-:S13]  /*0690*/  ISETP.GE.AND P0, PT, R10, 0x1, PT ;  /* 0x000000010a00780c */ /* 0x000fda0003f06270 */
[----:B------:R-:W-:Y:S05]  /*06a0*/  @P0 BRA `(.L_x_11) ;  /* 0x0000000000980947 */ /* 0x000fea0003800000 */
[----:B------:R-:W-:Y:S02]  /*06b0*/  ISETP.GE.AND P0, PT, R10, -0x18, PT ;  /* 0xffffffe80a00780c */ /* 0x000fe40003f06270 */
[----:B------:R-:W-:-:S11]  /*06c0*/  LOP3.LUT R6, R6, 0x80000000, RZ, 0xc0, !PT ;  /* 0x8000000006067812 */ /* 0x000fd600078ec0ff */
[----:B------:R-:W-:Y:S05]  /*06d0*/  @!P0 BRA `(.L_x_11) ;  /* 0x00000000008c8947 */ /* 0x000fea0003800000 */
[CC--:B------:R-:W-:Y:S01]  /*06e0*/  FFMA.RZ R0, R11.reuse, R9.reuse, R8 ;  /* 0x000000090b007223 */ /* 0x0c0fe2000000c008 */
[----:B------:R-:W-:Y:S01]  /*06f0*/  IMAD.MOV R7, RZ, RZ, -R10 ;  /* 0x000000ffff077224 */ /* 0x000fe200078e0a0a */
[C---:B------:R-:W-:Y:S02]  /*0700*/  ISETP.NE.AND P2, PT, R10.reuse, RZ, PT ;  /* 0x000000ff0a00720c */ /* 0x040fe40003f45270 */
[----:B------:R-:W-:Y:S02]  /*0710*/  ISETP.NE.AND P1, PT, R10, RZ, PT ;  /* 0x000000ff0a00720c */ /* 0x000fe40003f25270 */
[----:B------:R-:W-:Y:S01]  /*0720*/  LOP3.LUT R5, R0, 0x7fffff, RZ, 0xc0, !PT ;  /* 0x007fffff00057812 */ /* 0x000fe200078ec0ff */
[CCC-:B------:R-:W-:Y:S01]  /*0730*/  FFMA.RP R0, R11.reuse, R9.reuse, R8.reuse ;  /* 0x000000090b007223 */ /* 0x1c0fe20000008008 */
[----:B------:R-:W-:Y:S01]  /*0740*/  FFMA.RM R11, R11, R9, R8 ;  /* 0x000000090b0b7223 */ /* 0x000fe20000004008 */
[----:B------:R-:W-:Y:S01]  /*0750*/  VIADD R8, R10, 0x20 ;  /* 0x000000200a087836 */ /* 0x000fe20000000000 */
[----:B------:R-:W-:-:S03]  /*0760*/  LOP3.LUT R5, R5, 0x800000, RZ, 0xfc, !PT ;  /* 0x0080000005057812 */ /* 0x000fc600078efcff */
[----:B------:R-:W-:Y:S02]  /*0770*/  FSETP.NEU.FTZ.AND P0, PT, R0, R11, PT ;  /* 0x0000000b0000720b */ /* 0x000fe40003f1d000 */
[----:B------:R-:W-:Y:S02]  /*0780*/  SHF.L.U32 R8, R5, R8, RZ ;  /* 0x0000000805087219 */ /* 0x000fe400000006ff */
[----:B------:R-:W-:Y:S02]  /*0790*/  SEL R0, R7, RZ, P2 ;  /* 0x000000ff07007207 */ /* 0x000fe40001000000 */
[----:B------:R-:W-:Y:S02]  /*07a0*/  ISETP.NE.AND P1, PT, R8, RZ, P1 ;  /* 0x000000ff0800720c */ /* 0x000fe40000f25270 */
[----:B------:R-:W-:Y:S02]  /*07b0*/  SHF.R.U32.HI R0, RZ, R0, R5 ;  /* 0x00000000ff007219 */ /* 0x000fe40000011605 */
[----:B------:R-:W-:-:S02]  /*07c0*/  PLOP3.LUT P0, PT, P0, P1, PT, 0xf8, 0x8f ;  /* 0x00000000008f781c */ /* 0x000fc40000703f70 */
[----:B------:R-:W-:Y:S02]  /*07d0*/  SHF.R.U32.HI R8, RZ, 0x1, R0 ;  /* 0x00000001ff087819 */ /* 0x000fe40000011600 */
[----:B------:R-:W-:-:S04]  /*07e0*/  SEL R5, RZ, 0x1, !P0 ;  /* 0x00000001ff057807 */ /* 0x000fc80004000000 */
[----:B------:R-:W-:-:S04]  /*07f0*/  LOP3.LUT R5, R5, 0x1, R8, 0xf8, !PT ;  /* 0x0000000105057812 */ /* 0x000fc800078ef808 */
[----:B------:R-:W-:-:S05]  /*0800*/  LOP3.LUT R5, R5, R0, RZ, 0xc0, !PT ;  /* 0x0000000005057212 */ /* 0x000fca00078ec0ff */
[----:B------:R-:W-:-:S05]  /*0810*/  IMAD.IADD R5, R8, 0x1, R5 ;  /* 0x0000000108057824 */ /* 0x000fca00078e0205 */
[----:B------:R-:W-:Y:S01]  /*0820*/  LOP3.LUT R6, R5, R6, RZ, 0xfc, !PT ;  /* 0x0000000605067212 */ /* 0x000fe200078efcff */
[----:B------:R-:W-:Y:S06]  /*0830*/  BRA `(.L_x_11) ;  /* 0x0000000000347947 */ /* 0x000fec0003800000 */
.L_x_10:
[----:B------:R-:W-:-:S04]  /*0840*/  LOP3.LUT R6, R6, 0x80000000, RZ, 0xc0, !PT ;  /* 0x8000000006067812 */ /* 0x000fc800078ec0ff */
[----:B------:R-:W-:Y:S01]  /*0850*/  LOP3.LUT R6, R6, 0x7f800000, RZ, 0xfc, !PT ;  /* 0x7f80000006067812 */ /* 0x000fe200078efcff */
[----:B------:R-:W-:Y:S06]  /*0860*/  BRA `(.L_x_11) ;  /* 0x0000000000287947 */ /* 0x000fec0003800000 */
.L_x_9:
[----:B------:R-:W-:Y:S01]  /*0870*/  IMAD R6, R7, 0x800000, R6 ;  /* 0x0080000007067824 */ /* 0x000fe200078e0206 */
[----:B------:R-:W-:Y:S06]  /*0880*/  BRA `(.L_x_11) ;  /* 0x0000000000207947 */ /* 0x000fec0003800000 */
.L_x_8:
[----:B------:R-:W-:-:S04]  /*0890*/  LOP3.LUT R6, R7, 0x80000000, R6, 0x48, !PT ;  /* 0x8000000007067812 */ /* 0x000fc800078e4806 */
[----:B------:R-:W-:Y:S01]  /*08a0*/  LOP3.LUT R6, R6, 0x7f800000, RZ, 0xfc, !PT ;  /* 0x7f80000006067812 */ /* 0x000fe200078efcff */
[----:B------:R-:W-:Y:S06]  /*08b0*/  BRA `(.L_x_11) ;  /* 0x0000000000147947 */ /* 0x000fec0003800000 */
.L_x_7:
[----:B------:R-:W-:Y:S01]  /*08c0*/  LOP3.LUT R6, R7, 0x80000000, R6, 0x48, !PT ;  /* 0x8000000007067812 */ /* 0x000fe200078e4806 */
[----:B------:R-:W-:Y:S06]  /*08d0*/  BRA `(.L_x_11) ;  /* 0x00000000000c7947 */ /* 0x000fec0003800000 */
.L_x_6:
[----:B------:R-:W0:Y:S01]  /*08e0*/  MUFU.RSQ R6, -QNAN ;  /* 0xffc0000000067908 */ /* 0x000e220000001400 */
[----:B------:R-:W-:Y:S05]  /*08f0*/  BRA `(.L_x_11) ;  /* 0x0000000000047947 */ /* 0x000fea0003800000 */
.L_x_5:
[----:B------:R-:W-:-:S07]  /*0900*/  FADD.FTZ R6, R0, 1632 ;  /* 0x44cc000000067421 */ /* 0x000fce0000010000 */
.L_x_11:
[----:B------:R-:W-:-:S04]  /*0910*/  IMAD.MOV.U32 R5, RZ, RZ, 0x0 ;  /* 0x00000000ff057424 */ /* 0x000fc800078e00ff */
[----:B0-----:R-:W-:Y:S05]  /*0920*/  RET.REL.NODEC R4 `(_Z20quantDownScaleKerneliiPKhPfi) ;  /* 0xfffffff404b47950 */ /* 0x001fea0003c3ffff */
.L_x_12:
[----:B------:R-:W-:-:S00]  /*0930*/  BRA `(.L_x_12) ;  /* 0xfffffffc00fc7947 */ /* 0x000fc0000383ffff */
[----:B------:R-:W-:-:S00]  /*0940*/  NOP ;  /* 0x0000000000007918 */ /* 0x000fc00000000000 */
        /* <DEDUP_REMOVED lines=11> */
.L_x_13:


//--------------------- .nv.shared._Z20quantDownScaleKerneliiPKhPfi --------------------------
	.section	.nv.shared._Z20quantDownScaleKerneliiPKhPfi,"aw",@nobits
	.sectionflags	@""
	.align	4
.nv.shared._Z20quantDownScaleKerneliiPKhPfi:
	.zero		1028


//--------------------- .nv.shared.reserved.0     --------------------------
	.section	.nv.shared.reserved.0,"aw",@nobits
	.weak		__nv_reservedSMEM_offset_0_alias
	.size		__nv_reservedSMEM_offset_0_alias, 0, 64
	.other		__nv_reservedSMEM_offset_0_alias,@"STO_CUDA_RESERVED_SHARED STV_DEFAULT"
__nv_reservedSMEM_offset_0_alias:
	.zero		0
	.zero		64


//--------------------- .nv.constant0._Z20quantDownScaleKerneliiPKhPfi --------------------------
	.section	.nv.constant0._Z20quantDownScaleKerneliiPKhPfi,"a",@progbits
	.sectionflags	@""
	.align	4
.nv.constant0._Z20quantDownScaleKerneliiPKhPfi:
	.zero		924


//--------------------- SYMBOLS --------------------------

	.type		.nv.reservedSmem.offset0,@object
	.size		.nv.reservedSmem.offset0,0x4
	.type		.nv.reservedSmem.cap,@object
	.size		.nv.reservedSmem.cap,0x4
